//
// Generated by NVIDIA NVVM Compiler
//
// Compiler Build ID: CL-36424714
// Cuda compilation tools, release 13.0, V13.0.88
// Based on NVVM 20.0.0
//

.version 9.0
.target sm_100
.address_size 64

	// .globl	_Z8mykernelv
.extern .func  (.param .b32 func_retval0) vprintf
(
	.param .b64 vprintf_param_0,
	.param .b64 vprintf_param_1
)
;
.global .align 1 .b8 $str[14] = {72, 101, 108, 108, 111, 32, 119, 111, 114, 108, 100, 33, 10};

.visible .entry _Z8mykernelv()
{
	.reg .b32 	%r<3>;
	.reg .b64 	%rd<3>;

	mov.u64 	%rd1, $str;
	cvta.global.u64 	%rd2, %rd1;
	{ // callseq 0, 0
	.param .b64 param0;
	st.param.b64 	[param0], %rd2;
	.param .b64 param1;
	st.param.b64 	[param1], 0;
	.param .b32 retval0;
	call.uni (retval0), 
	vprintf, 
	(
	param0, 
	param1
	);
	ld.param.b32 	%r1, [retval0];
	} // callseq 0
	ret;

}


// ===== COMPILED SASS (sm_100) =====

	.target	sm_100

	.elftype	@"ET_EXEC"


//--------------------- .note.nv.tkinfo           --------------------------
	.section	.note.nv.tkinfo,"",@"SHT_NOTE"
	.sectionflags	@"SHF_NOTE_NV_TKINFO"
	.tkinfo
        /*0018*/ 	.word	0x00000002
        /*0030*/ 	.string	""
        /*0030*/ 	.string	"ptxas"
        /*0030*/ 	.string	"Cuda compilation tools, release 13.0, V13.0.88"
        /*0030*/ 	.string	"Build cuda_13.0.r13.0/compiler.36424714_0"
        /*0030*/ 	.string	"-arch sm_100 -m 64 "



//--------------------- .note.nv.cuinfo           --------------------------
	.section	.note.nv.cuinfo,"",@"SHT_NOTE"
	.sectionflags	@"SHF_NOTE_NV_CUINFO"
        /*0018*/ 	.short	0x0002
        /*001a*/ 	.short	0x0064
        /*001c*/ 	.short	0x0082
	.zero		2


//--------------------- .nv.info                  --------------------------
	.section	.nv.info,"",@"SHT_CUDA_INFO"
	.align	4


	//----- nvinfo : EIATTR_REGCOUNT
	.align		4
        /*0000*/ 	.byte	0x04, 0x2f
        /*0002*/ 	.short	(.L_2 - .L_1)
	.align		4
.L_1:
        /*0004*/ 	.word	index@(_Z8mykernelv)
        /*0008*/ 	.word	0x00000018


	//----- nvinfo : EIATTR_FRAME_SIZE
	.align		4
.L_2:
        /*000c*/ 	.byte	0x04, 0x11
        /*000e*/ 	.short	(.L_4 - .L_3)
	.align		4
.L_3:
        /*0010*/ 	.word	index@(_Z8mykernelv)
        /*0014*/ 	.word	0x00000000


	//----- nvinfo : EIATTR_MIN_STACK_SIZE
	.align		4
.L_4:
        /*0018*/ 	.byte	0x04, 0x12
        /*001a*/ 	.short	(.L_6 - .L_5)
	.align		4
.L_5:
        /*001c*/ 	.word	index@(_Z8mykernelv)
        /*0020*/ 	.word	0x00000000
.L_6:


//--------------------- .nv.compat                --------------------------
	.section	.nv.compat,"",@"SHT_CUDA_COMPAT_INFO"
	.align	4
        /*0000*/ 	.byte	0x02, 0x09, 0x00, 0x00, 0x02, 0x02, 0x01, 0x00, 0x02, 0x05, 0x05, 0x00, 0x03, 0x07, 0x01, 0x01
        /*0010*/ 	.byte	0x02, 0x03, 0x00, 0x00, 0x02, 0x06, 0x01, 0x00, 0x04, 0x0b, 0x08, 0x00, 0x09, 0x00, 0x00, 0x00
        /*0020*/ 	.byte	0x00, 0x00, 0x00, 0x00


//--------------------- .nv.info._Z8mykernelv     --------------------------
	.section	.nv.info._Z8mykernelv,"",@"SHT_CUDA_INFO"
	.sectionflags	@""
	.align	4


	//----- nvinfo : EIATTR_CUDA_API_VERSION
	.align		4
        /*0000*/ 	.byte	0x04, 0x37
        /*0002*/ 	.short	(.L_8 - .L_7)
.L_7:
        /*0004*/ 	.word	0x00000082


	//----- nvinfo : EIATTR_SPARSE_MMA_MASK
	.align		4
.L_8:
        /*0008*/ 	.byte	0x03, 0x50
        /*000a*/ 	.short	0x0000


	//----- nvinfo : EIATTR_MAXREG_COUNT
	.align		4
        /*000c*/ 	.byte	0x03, 0x1b
        /*000e*/ 	.short	0x00ff


	//----- nvinfo : EIATTR_EXTERNS
	.align		4
        /*0010*/ 	.byte	0x04, 0x0f
        /*0012*/ 	.short	(.L_10 - .L_9)


	//   ....[0]....
	.align		4
.L_9:
        /*0014*/ 	.word	index@(vprintf)


	//----- nvinfo : EIATTR_MERCURY_ISA_VERSION
	.align		4
.L_10:
        /*0018*/ 	.byte	0x03, 0x5f
        /*001a*/ 	.short	0x0101


	//----- nvinfo : EIATTR_VRC_CTA_INIT_COUNT
	.align		4
        /*001c*/ 	.byte	0x02, 0x4a
	.zero		1
	.zero		1


	//----- nvinfo : EIATTR_SYSCALL_OFFSETS
	.align		4
        /*0020*/ 	.byte	0x04, 0x46
        /*0022*/ 	.short	(.L_12 - .L_11)


	//   ....[0]....
.L_11:
        /*0024*/ 	.word	0x00000080


	//----- nvinfo : EIATTR_EXIT_INSTR_OFFSETS
	.align		4
.L_12:
        /*0028*/ 	.byte	0x04, 0x1c
        /*002a*/ 	.short	(.L_14 - .L_13)


	//   ....[0]....
.L_13:
        /*002c*/ 	.word	0x00000090


	//----- nvinfo : EIATTR_SW_WAR
	.align		4
.L_14:
        /*0030*/ 	.byte	0x04, 0x36
        /*0032*/ 	.short	(.L_16 - .L_15)
.L_15:
        /*0034*/ 	.word	0x00000008
.L_16:


//--------------------- .nv.callgraph             --------------------------
	.section	.nv.callgraph,"",@"SHT_CUDA_CALLGRAPH"
	.align	4
	.sectionentsize	8
	.align		4
        /*0000*/ 	.word	0x00000000
	.align		4
        /*0004*/ 	.word	0xffffffff
	.align		4
        /*0008*/ 	.word	index@(_Z8mykernelv)
	.align		4
        /*000c*/ 	.word	index@(vprintf)
	.align		4
        /*0010*/ 	.word	0x00000000
	.align		4
        /*0014*/ 	.word	0xfffffffe
	.align		4
        /*0018*/ 	.word	0x00000000
	.align		4
        /*001c*/ 	.word	0xfffffffd
	.align		4
        /*0020*/ 	.word	0x00000000
	.align		4
        /*0024*/ 	.word	0xfffffffc


//--------------------- .nv.constant4             --------------------------
	.section	.nv.constant4,"a",@progbits
	.align	8
	.align		8
.nv.constant4:
        /*0000*/ 	.dword	vprintf
	.align		8
        /*0008*/ 	.dword	$str


//--------------------- .text._Z8mykernelv        --------------------------
	.section	.text._Z8mykernelv,"ax",@progbits
	.align	128
        .global         _Z8mykernelv
        .type           _Z8mykernelv,@function
        .size           _Z8mykernelv,(.L_x_2 - _Z8mykernelv)
        .other          _Z8mykernelv,@"STO_CUDA_ENTRY STV_DEFAULT"
_Z8mykernelv:
.text._Z8mykernelv:
[----:B------:R-:W0:Y:S01]  /*0000*/  LDC R1, c[0x0][0x37c] ;  /* 0x0000df00ff017b82 */ /* 0x000e220000000800 */
[----:B------:R-:W-:Y:S01]  /*0010*/  MOV R0, 0x0 ;  /* 0x0000000000007802 */ /* 0x000fe20000000f00 */
[----:B------:R-:W1:Y:S01]  /*0020*/  LDCU.64 UR4, c[0x4][0x8] ;  /* 0x01000100ff0477ac */ /* 0x000e620008000a00 */
[----:B------:R-:W-:-:S05]  /*0030*/  CS2R R6, SRZ ;  /* 0x0000000000067805 */ /* 0x000fca000001ff00 */
[----:B------:R2:W3:Y:S01]  /*0040*/  LDC.64 R2, c[0x4][R0] ;  /* 0x0100000000027b82 */ /* 0x0004e20000000a00 */
[----:B-1----:R-:W-:Y:S02]  /*0050*/  IMAD.U32 R4, RZ, RZ, UR4 ;  /* 0x00000004ff047e24 */ /* 0x002fe4000f8e00ff */
[----:B--2---:R-:W-:-:S07]  /*0060*/  IMAD.U32 R5, RZ, RZ, UR5 ;  /* 0x00000005ff057e24 */ /* 0x004fce000f8e00ff */
[----:B------:R-:W-:-:S07]  /*0070*/  LEPC R20, `(.L_x_0) ;  /* 0x000000001014794e */ /* 0x000fce0000000000 */
[----:B0--3--:R-:W-:Y:S05]  /*0080*/  CALL.ABS.NOINC R2 ;  /* 0x0000000002007343 */ /* 0x009fea0003c00000 */
.L_x_0:
[----:B------:R-:W-:Y:S05]  /*0090*/  EXIT ;  /* 0x000000000000794d */ /* 0x000fea0003800000 */
.L_x_1:
[----:B------:R-:W-:-:S00]  /*00a0*/  BRA `(.L_x_1) ;  /* 0xfffffffc00fc7947 */ /* 0x000fc0000383ffff */
[----:B------:R-:W-:-:S00]  /*00b0*/  NOP ;  /* 0x0000000000007918 */ /* 0x000fc00000000000 */
        /* <DEDUP_REMOVED lines=12> */
.L_x_2:


//--------------------- .nv.global.init           --------------------------
	.section	.nv.global.init,"aw",@progbits
.nv.global.init:
	.type		$str,@object
	.size		$str,(.L_0 - $str)
$str:
        /*0000*/ 	.byte	0x48, 0x65, 0x6c, 0x6c, 0x6f, 0x20, 0x77, 0x6f, 0x72, 0x6c, 0x64, 0x21, 0x0a, 0x00
.L_0:


//--------------------- .nv.shared.reserved.0     --------------------------
	.section	.nv.shared.reserved.0,"aw",@nobits
	.weak		__nv_reservedSMEM_offset_0_alias
	.size		__nv_reservedSMEM_offset_0_alias, 0, 64
	.other		__nv_reservedSMEM_offset_0_alias,@"STO_CUDA_RESERVED_SHARED STV_DEFAULT"
__nv_reservedSMEM_offset_0_alias:
	.zero		0
	.zero		64


//--------------------- .nv.constant0._Z8mykernelv --------------------------
	.section	.nv.constant0._Z8mykernelv,"a",@progbits
	.sectionflags	@""
	.align	4
.nv.constant0._Z8mykernelv:
	.zero		896


//--------------------- SYMBOLS --------------------------

	.type		.nv.reservedSmem.offset0,@object
	.size		.nv.reservedSmem.offset0,0x4
	.type		vprintf,@function
